//
// Generated by NVIDIA NVVM Compiler
//
// Compiler Build ID: CL-36424714
// Cuda compilation tools, release 13.0, V13.0.88
// Based on NVVM 20.0.0
//

.version 9.0
.target sm_100
.address_size 64

	// .globl	backwardSigmoidKernel

.visible .entry backwardSigmoidKernel(
	.param .u32 backwardSigmoidKernel_param_0,
	.param .u64 .ptr .align 1 backwardSigmoidKernel_param_1,
	.param .u64 .ptr .align 1 backwardSigmoidKernel_param_2,
	.param .u64 .ptr .align 1 backwardSigmoidKernel_param_3
)
{
	.reg .pred 	%p<2>;
	.reg .b32 	%r<6>;
	.reg .b64 	%rd<11>;
	.reg .b64 	%fd<7>;

	ld.param.u32 	%r2, [backwardSigmoidKernel_param_0];
	ld.param.u64 	%rd1, [backwardSigmoidKernel_param_1];
	ld.param.u64 	%rd2, [backwardSigmoidKernel_param_2];
	ld.param.u64 	%rd3, [backwardSigmoidKernel_param_3];
	mov.u32 	%r3, %ntid.x;
	mov.u32 	%r4, %ctaid.x;
	mov.u32 	%r5, %tid.x;
	mad.lo.s32 	%r1, %r3, %r4, %r5;
	setp.ge.s32 	%p1, %r1, %r2;
	@%p1 bra 	$L__BB0_2;
	cvta.to.global.u64 	%rd4, %rd1;
	cvta.to.global.u64 	%rd5, %rd2;
	cvta.to.global.u64 	%rd6, %rd3;
	mul.wide.s32 	%rd7, %r1, 8;
	add.s64 	%rd8, %rd4, %rd7;
	ld.global.f64 	%fd1, [%rd8];
	add.s64 	%rd9, %rd5, %rd7;
	ld.global.f64 	%fd2, [%rd9];
	mov.f64 	%fd3, 0d3FF0000000000000;
	sub.f64 	%fd4, %fd3, %fd1;
	mul.f64 	%fd5, %fd1, %fd4;
	mul.f64 	%fd6, %fd2, %fd5;
	add.s64 	%rd10, %rd6, %rd7;
	st.global.f64 	[%rd10], %fd6;
$L__BB0_2:
	ret;

}


// ===== COMPILED SASS (sm_100) =====

	.target	sm_100

	.elftype	@"ET_EXEC"


//--------------------- .note.nv.tkinfo           --------------------------
	.section	.note.nv.tkinfo,"",@"SHT_NOTE"
	.sectionflags	@"SHF_NOTE_NV_TKINFO"
	.tkinfo
        /*0018*/ 	.word	0x00000002
        /*0030*/ 	.string	""
        /*0030*/ 	.string	"ptxas"
        /*0030*/ 	.string	"Cuda compilation tools, release 13.0, V13.0.88"
        /*0030*/ 	.string	"Build cuda_13.0.r13.0/compiler.36424714_0"
        /*0030*/ 	.string	"-arch sm_100 -m 64 "



//--------------------- .note.nv.cuinfo           --------------------------
	.section	.note.nv.cuinfo,"",@"SHT_NOTE"
	.sectionflags	@"SHF_NOTE_NV_CUINFO"
        /*0018*/ 	.short	0x0002
        /*001a*/ 	.short	0x0064
        /*001c*/ 	.short	0x0082
	.zero		2


//--------------------- .nv.info                  --------------------------
	.section	.nv.info,"",@"SHT_CUDA_INFO"
	.align	4


	//----- nvinfo : EIATTR_REGCOUNT
	.align		4
        /*0000*/ 	.byte	0x04, 0x2f
        /*0002*/ 	.short	(.L_1 - .L_0)
	.align		4
.L_0:
        /*0004*/ 	.word	index@(backwardSigmoidKernel)
        /*0008*/ 	.word	0x0000000e


	//----- nvinfo : EIATTR_FRAME_SIZE
	.align		4
.L_1:
        /*000c*/ 	.byte	0x04, 0x11
        /*000e*/ 	.short	(.L_3 - .L_2)
	.align		4
.L_2:
        /*0010*/ 	.word	index@(backwardSigmoidKernel)
        /*0014*/ 	.word	0x00000000


	//----- nvinfo : EIATTR_MIN_STACK_SIZE
	.align		4
.L_3:
        /*0018*/ 	.byte	0x04, 0x12
        /*001a*/ 	.short	(.L_5 - .L_4)
	.align		4
.L_4:
        /*001c*/ 	.word	index@(backwardSigmoidKernel)
        /*0020*/ 	.word	0x00000000
.L_5:


//--------------------- .nv.compat                --------------------------
	.section	.nv.compat,"",@"SHT_CUDA_COMPAT_INFO"
	.align	4
        /*0000*/ 	.byte	0x02, 0x09, 0x00, 0x00, 0x02, 0x02, 0x01, 0x00, 0x02, 0x05, 0x05, 0x00, 0x03, 0x07, 0x01, 0x01
        /*0010*/ 	.byte	0x02, 0x03, 0x00, 0x00, 0x02, 0x06, 0x01, 0x00, 0x04, 0x0b, 0x08, 0x00, 0x01, 0x00, 0x00, 0x00
        /*0020*/ 	.byte	0x00, 0x00, 0x00, 0x00


//--------------------- .nv.info.backwardSigmoidKernel --------------------------
	.section	.nv.info.backwardSigmoidKernel,"",@"SHT_CUDA_INFO"
	.sectionflags	@""
	.align	4


	//----- nvinfo : EIATTR_CUDA_API_VERSION
	.align		4
        /*0000*/ 	.byte	0x04, 0x37
        /*0002*/ 	.short	(.L_7 - .L_6)
.L_6:
        /*0004*/ 	.word	0x00000082


	//----- nvinfo : EIATTR_KPARAM_INFO
	.align		4
.L_7:
        /*0008*/ 	.byte	0x04, 0x17
        /*000a*/ 	.short	(.L_9 - .L_8)
.L_8:
        /*000c*/ 	.word	0x00000000
        /*0010*/ 	.short	0x0003
        /*0012*/ 	.short	0x0018
        /*0014*/ 	.byte	0x00, 0xf5, 0x21, 0x00


	//----- nvinfo : EIATTR_KPARAM_INFO
	.align		4
.L_9:
        /*0018*/ 	.byte	0x04, 0x17
        /*001a*/ 	.short	(.L_11 - .L_10)
.L_10:
        /*001c*/ 	.word	0x00000000
        /*0020*/ 	.short	0x0002
        /*0022*/ 	.short	0x0010
        /*0024*/ 	.byte	0x00, 0xf5, 0x21, 0x00


	//----- nvinfo : EIATTR_KPARAM_INFO
	.align		4
.L_11:
        /*0028*/ 	.byte	0x04, 0x17
        /*002a*/ 	.short	(.L_13 - .L_12)
.L_12:
        /*002c*/ 	.word	0x00000000
        /*0030*/ 	.short	0x0001
        /*0032*/ 	.short	0x0008
        /*0034*/ 	.byte	0x00, 0xf5, 0x21, 0x00


	//----- nvinfo : EIATTR_KPARAM_INFO
	.align		4
.L_13:
        /*0038*/ 	.byte	0x04, 0x17
        /*003a*/ 	.short	(.L_15 - .L_14)
.L_14:
        /*003c*/ 	.word	0x00000000
        /*0040*/ 	.short	0x0000
        /*0042*/ 	.short	0x0000
        /*0044*/ 	.byte	0x00, 0xf0, 0x11, 0x00


	//----- nvinfo : EIATTR_SPARSE_MMA_MASK
	.align		4
.L_15:
        /*0048*/ 	.byte	0x03, 0x50
        /*004a*/ 	.short	0x0000


	//----- nvinfo : EIATTR_MAXREG_COUNT
	.align		4
        /*004c*/ 	.byte	0x03, 0x1b
        /*004e*/ 	.short	0x00ff


	//----- nvinfo : EIATTR_MERCURY_ISA_VERSION
	.align		4
        /*0050*/ 	.byte	0x03, 0x5f
        /*0052*/ 	.short	0x0101


	//----- nvinfo : EIATTR_VRC_CTA_INIT_COUNT
	.align		4
        /*0054*/ 	.byte	0x02, 0x4a
	.zero		1
	.zero		1


	//----- nvinfo : EIATTR_EXIT_INSTR_OFFSETS
	.align		4
        /*0058*/ 	.byte	0x04, 0x1c
        /*005a*/ 	.short	(.L_17 - .L_16)


	//   ....[0]....
.L_16:
        /*005c*/ 	.word	0x00000070


	//   ....[1]....
        /*0060*/ 	.word	0x00000150


	//----- nvinfo : EIATTR_CBANK_PARAM_SIZE
	.align		4
.L_17:
        /*0064*/ 	.byte	0x03, 0x19
        /*0066*/ 	.short	0x0020


	//----- nvinfo : EIATTR_PARAM_CBANK
	.align		4
        /*0068*/ 	.byte	0x04, 0x0a
        /*006a*/ 	.short	(.L_19 - .L_18)
	.align		4
.L_18:
        /*006c*/ 	.word	index@(.nv.constant0.backwardSigmoidKernel)
        /*0070*/ 	.short	0x0380
        /*0072*/ 	.short	0x0020


	//----- nvinfo : EIATTR_SW_WAR
	.align		4
.L_19:
        /*0074*/ 	.byte	0x04, 0x36
        /*0076*/ 	.short	(.L_21 - .L_20)
.L_20:
        /*0078*/ 	.word	0x00000008
.L_21:


//--------------------- .nv.callgraph             --------------------------
	.section	.nv.callgraph,"",@"SHT_CUDA_CALLGRAPH"
	.align	4
	.sectionentsize	8
	.align		4
        /*0000*/ 	.word	0x00000000
	.align		4
        /*0004*/ 	.word	0xffffffff
	.align		4
        /*0008*/ 	.word	0x00000000
	.align		4
        /*000c*/ 	.word	0xfffffffe
	.align		4
        /*0010*/ 	.word	0x00000000
	.align		4
        /*0014*/ 	.word	0xfffffffd
	.align		4
        /*0018*/ 	.word	0x00000000
	.align		4
        /*001c*/ 	.word	0xfffffffc


//--------------------- .text.backwardSigmoidKernel --------------------------
	.section	.text.backwardSigmoidKernel,"ax",@progbits
	.align	128
        .global         backwardSigmoidKernel
        .type           backwardSigmoidKernel,@function
        .size           backwardSigmoidKernel,(.L_x_1 - backwardSigmoidKernel)
        .other          backwardSigmoidKernel,@"STO_CUDA_ENTRY STV_DEFAULT"
backwardSigmoidKernel:
.text.backwardSigmoidKernel:
[----:B------:R-:W-:Y:S01]  /*0000*/  LDC R1, c[0x0][0x37c] ;  /* 0x0000df00ff017b82 */ /* 0x000fe20000000800 */
[----:B------:R-:W0:Y:S01]  /*0010*/  S2R R11, SR_CTAID.X ;  /* 0x00000000000b7919 */ /* 0x000e220000002500 */
[----:B------:R-:W0:Y:S01]  /*0020*/  LDCU UR4, c[0x0][0x360] ;  /* 0x00006c00ff0477ac */ /* 0x000e220008000800 */
[----:B------:R-:W0:Y:S01]  /*0030*/  S2R R0, SR_TID.X ;  /* 0x0000000000007919 */ /* 0x000e220000002100 */
[----:B------:R-:W1:Y:S01]  /*0040*/  LDCU UR5, c[0x0][0x380] ;  /* 0x00007000ff0577ac */ /* 0x000e620008000800 */
[----:B0-----:R-:W-:-:S05]  /*0050*/  IMAD R11, R11, UR4, R0 ;  /* 0x000000040b0b7c24 */ /* 0x001fca000f8e0200 */
[----:B-1----:R-:W-:-:S13]  /*0060*/  ISETP.GE.AND P0, PT, R11, UR5, PT ;  /* 0x000000050b007c0c */ /* 0x002fda000bf06270 */
[----:B------:R-:W-:Y:S05]  /*0070*/  @P0 EXIT ;  /* 0x000000000000094d */ /* 0x000fea0003800000 */
[----:B------:R-:W0:Y:S01]  /*0080*/  LDC.64 R2, c[0x0][0x388] ;  /* 0x0000e200ff027b82 */ /* 0x000e220000000a00 */
[----:B------:R-:W1:Y:S07]  /*0090*/  LDCU.64 UR4, c[0x0][0x358] ;  /* 0x00006b00ff0477ac */ /* 0x000e6e0008000a00 */
[----:B------:R-:W2:Y:S08]  /*00a0*/  LDC.64 R4, c[0x0][0x390] ;  /* 0x0000e400ff047b82 */ /* 0x000eb00000000a00 */
[----:B------:R-:W3:Y:S01]  /*00b0*/  LDC.64 R8, c[0x0][0x398] ;  /* 0x0000e600ff087b82 */ /* 0x000ee20000000a00 */
[----:B0-----:R-:W-:-:S06]  /*00c0*/  IMAD.WIDE R2, R11, 0x8, R2 ;  /* 0x000000080b027825 */ /* 0x001fcc00078e0202 */
[----:B-1----:R-:W4:Y:S01]  /*00d0*/  LDG.E.64 R2, desc[UR4][R2.64] ;  /* 0x0000000402027981 */ /* 0x002f22000c1e1b00 */
[----:B--2---:R-:W-:-:S06]  /*00e0*/  IMAD.WIDE R4, R11, 0x8, R4 ;  /* 0x000000080b047825 */ /* 0x004fcc00078e0204 */
[----:B------:R-:W2:Y:S01]  /*00f0*/  LDG.E.64 R4, desc[UR4][R4.64] ;  /* 0x0000000404047981 */ /* 0x000ea2000c1e1b00 */
[----:B---3--:R-:W-:Y:S01]  /*0100*/  IMAD.WIDE R8, R11, 0x8, R8 ;  /* 0x000000080b087825 */ /* 0x008fe200078e0208 */
[----:B----4-:R-:W-:-:S08]  /*0110*/  DADD R6, -R2, 1 ;  /* 0x3ff0000002067429 */ /* 0x010fd00000000100 */
[----:B------:R-:W-:-:S08]  /*0120*/  DMUL R6, R2, R6 ;  /* 0x0000000602067228 */ /* 0x000fd00000000000 */
[----:B--2---:R-:W-:-:S07]  /*0130*/  DMUL R6, R4, R6 ;  /* 0x0000000604067228 */ /* 0x004fce0000000000 */
[----:B------:R-:W-:Y:S01]  /*0140*/  STG.E.64 desc[UR4][R8.64], R6 ;  /* 0x0000000608007986 */ /* 0x000fe2000c101b04 */
[----:B------:R-:W-:Y:S05]  /*0150*/  EXIT ;  /* 0x000000000000794d */ /* 0x000fea0003800000 */
.L_x_0:
[----:B------:R-:W-:-:S00]  /*0160*/  BRA `(.L_x_0) ;  /* 0xfffffffc00fc7947 */ /* 0x000fc0000383ffff */
[----:B------:R-:W-:-:S00]  /*0170*/  NOP ;  /* 0x0000000000007918 */ /* 0x000fc00000000000 */
        /* <DEDUP_REMOVED lines=8> */
.L_x_1:


//--------------------- .nv.shared.reserved.0     --------------------------
	.section	.nv.shared.reserved.0,"aw",@nobits
	.weak		__nv_reservedSMEM_offset_0_alias
	.size		__nv_reservedSMEM_offset_0_alias, 0, 64
	.other		__nv_reservedSMEM_offset_0_alias,@"STO_CUDA_RESERVED_SHARED STV_DEFAULT"
__nv_reservedSMEM_offset_0_alias:
	.zero		0
	.zero		64


//--------------------- .nv.constant0.backwardSigmoidKernel --------------------------
	.section	.nv.constant0.backwardSigmoidKernel,"a",@progbits
	.sectionflags	@""
	.align	4
.nv.constant0.backwardSigmoidKernel:
	.zero		928


//--------------------- SYMBOLS --------------------------

	.type		.nv.reservedSmem.offset0,@object
	.size		.nv.reservedSmem.offset0,0x4
